	.headerflags	@"EF_CUDA_TEXMODE_UNIFIED EF_CUDA_64BIT_ADDRESS EF_CUDA_ACCELERATORS EF_CUDA_SM90 EF_CUDA_VIRTUAL_SM(EF_CUDA_SM90)"
	.elftype	@"ET_EXEC"


//--------------------- .nv.info                  --------------------------
	.section	.nv.info,"",@"SHT_CUDA_INFO"
	.align	4


	//----- nvinfo : EIATTR_REGCOUNT
	.align		4
        /*0000*/ 	.byte	0x04, 0x2f
        /*0002*/ 	.short	(.L_1 - .L_0)
	.align		4
.L_0:
        /*0004*/ 	.word	index@(triton_poi_fused_1)
        /*0008*/ 	.word	0x00000020


	//----- nvinfo : EIATTR_MIN_STACK_SIZE
	.align		4
.L_1:
        /*000c*/ 	.byte	0x04, 0x12
        /*000e*/ 	.short	(.L_3 - .L_2)
	.align		4
.L_2:
        /*0010*/ 	.word	index@(triton_poi_fused_1)
        /*0014*/ 	.word	0x00000000


	//----- nvinfo : EIATTR_FRAME_SIZE
	.align		4
.L_3:
        /*0018*/ 	.byte	0x04, 0x11
        /*001a*/ 	.short	(.L_5 - .L_4)
	.align		4
.L_4:
        /*001c*/ 	.word	index@(triton_poi_fused_1)
        /*0020*/ 	.word	0x00000000


	//----- nvinfo : EIATTR_MIN_STACK_SIZE
	.align		4
.L_5:
        /*0024*/ 	.byte	0x04, 0x12
        /*0026*/ 	.short	(.L_7 - .L_6)
	.align		4
.L_6:
        /*0028*/ 	.word	index@(triton_poi_fused_1)
        /*002c*/ 	.word	0x00000000
.L_7:


//--------------------- .nv.info.triton_poi_fused_1 --------------------------
	.section	.nv.info.triton_poi_fused_1,"",@"SHT_CUDA_INFO"
	.sectionflags	@""
	.align	4


	//----- nvinfo : EIATTR_CUDA_API_VERSION
	.align		4
        /*0000*/ 	.byte	0x04, 0x37
        /*0002*/ 	.short	(.L_9 - .L_8)
.L_8:
        /*0004*/ 	.word	0x0000007c


	//----- nvinfo : EIATTR_KPARAM_INFO
	.align		4
.L_9:
        /*0008*/ 	.byte	0x04, 0x17
        /*000a*/ 	.short	(.L_11 - .L_10)
.L_10:
        /*000c*/ 	.word	0x00000000
        /*0010*/ 	.short	0x0003
        /*0012*/ 	.short	0x0014
        /*0014*/ 	.byte	0x00, 0xf0, 0x11, 0x00


	//----- nvinfo : EIATTR_KPARAM_INFO
	.align		4
.L_11:
        /*0018*/ 	.byte	0x04, 0x17
        /*001a*/ 	.short	(.L_13 - .L_12)
.L_12:
        /*001c*/ 	.word	0x00000000
        /*0020*/ 	.short	0x0002
        /*0022*/ 	.short	0x0010
        /*0024*/ 	.byte	0x00, 0xf0, 0x11, 0x00


	//----- nvinfo : EIATTR_KPARAM_INFO
	.align		4
.L_13:
        /*0028*/ 	.byte	0x04, 0x17
        /*002a*/ 	.short	(.L_15 - .L_14)
.L_14:
        /*002c*/ 	.word	0x00000000
        /*0030*/ 	.short	0x0001
        /*0032*/ 	.short	0x0008
        /*0034*/ 	.byte	0x00, 0xf4, 0x21, 0x00


	//----- nvinfo : EIATTR_KPARAM_INFO
	.align		4
.L_15:
        /*0038*/ 	.byte	0x04, 0x17
        /*003a*/ 	.short	(.L_17 - .L_16)
.L_16:
        /*003c*/ 	.word	0x00000000
        /*0040*/ 	.short	0x0000
        /*0042*/ 	.short	0x0000
        /*0044*/ 	.byte	0x00, 0xf4, 0x21, 0x00


	//----- nvinfo : EIATTR_SPARSE_MMA_MASK
	.align		4
.L_17:
        /*0048*/ 	.byte	0x03, 0x50
        /*004a*/ 	.short	0x0000


	//----- nvinfo : EIATTR_MAXREG_COUNT
	.align		4
        /*004c*/ 	.byte	0x03, 0x1b
        /*004e*/ 	.short	0x00ff


	//----- nvinfo : EIATTR_EXIT_INSTR_OFFSETS
	.align		4
        /*0050*/ 	.byte	0x04, 0x1c
        /*0052*/ 	.short	(.L_19 - .L_18)


	//   ....[0]....
.L_18:
        /*0054*/ 	.word	0x00000890


	//   ....[1]....
        /*0058*/ 	.word	0x00000930


	//----- nvinfo : EIATTR_REQNTID
	.align		4
.L_19:
        /*005c*/ 	.byte	0x04, 0x10
        /*005e*/ 	.short	(.L_21 - .L_20)
.L_20:
        /*0060*/ 	.word	0x00000080
        /*0064*/ 	.word	0x00000001
        /*0068*/ 	.word	0x00000001


	//----- nvinfo : EIATTR_CBANK_PARAM_SIZE
	.align		4
.L_21:
        /*006c*/ 	.byte	0x03, 0x19
        /*006e*/ 	.short	0x0018


	//----- nvinfo : EIATTR_PARAM_CBANK
	.align		4
        /*0070*/ 	.byte	0x04, 0x0a
        /*0072*/ 	.short	(.L_23 - .L_22)
	.align		4
.L_22:
        /*0074*/ 	.word	index@(.nv.constant0.triton_poi_fused_1)
        /*0078*/ 	.short	0x0210
        /*007a*/ 	.short	0x0018


	//----- nvinfo : EIATTR_SW_WAR
	.align		4
.L_23:
        /*007c*/ 	.byte	0x04, 0x36
        /*007e*/ 	.short	(.L_25 - .L_24)
.L_24:
        /*0080*/ 	.word	0x00000008
.L_25:


//--------------------- .nv.callgraph             --------------------------
	.section	.nv.callgraph,"",@"SHT_CUDA_CALLGRAPH"
	.align	4
	.sectionentsize	8
	.align		4
        /*0000*/ 	.word	0x00000000
	.align		4
        /*0004*/ 	.word	0xffffffff
	.align		4
        /*0008*/ 	.word	0x00000000
	.align		4
        /*000c*/ 	.word	0xfffffffe
	.align		4
        /*0010*/ 	.word	0x00000000
	.align		4
        /*0014*/ 	.word	0xfffffffd
	.align		4
        /*0018*/ 	.word	0x00000000
	.align		4
        /*001c*/ 	.word	0xfffffffc


//--------------------- .text.triton_poi_fused_1  --------------------------
	.section	.text.triton_poi_fused_1,"ax",@progbits
	.sectionflags	@"SHF_BARRIERS=1"
	.align	128
        .global         triton_poi_fused_1
        .type           triton_poi_fused_1,@function
        .size           triton_poi_fused_1,(.L_x_1 - triton_poi_fused_1)
        .other          triton_poi_fused_1,@"STO_CUDA_ENTRY STV_DEFAULT"
triton_poi_fused_1:
.text.triton_poi_fused_1:
[----:B------:R-:W0:Y:S01]  /*0000*/  LDC R1, c[0x0][0x28] ;  /* 0x00000a00ff017b82 */ /* 0x000e220000000800 */
[----:B------:R-:W1:Y:S07]  /*0010*/  S2R R2, SR_TID.X ;  /* 0x0000000000027919 */ /* 0x000e6e0000002100 */
[----:B------:R-:W2:Y:S01]  /*0020*/  S2UR UR4, SR_CTAID.Y ;  /* 0x00000000000479c3 */ /* 0x000ea20000002600 */
[----:B------:R-:W-:Y:S02]  /*0030*/  CS2R R8, SRZ ;  /* 0x0000000000087805 */ /* 0x000fe4000001ff00 */
[----:B------:R-:W-:Y:S01]  /*0040*/  CS2R R10, SRZ ;  /* 0x00000000000a7805 */ /* 0x000fe2000001ff00 */
[----:B------:R-:W3:Y:S01]  /*0050*/  S2R R13, SR_CTAID.X ;  /* 0x00000000000d7919 */ /* 0x000ee20000002500 */
[----:B------:R-:W-:-:S03]  /*0060*/  ULDC.64 UR8, c[0x0][0x208] ;  /* 0x0000820000087ab9 */ /* 0x000fc60000000a00 */
[----:B------:R-:W4:Y:S01]  /*0070*/  LDC.64 R4, c[0x0][0x210] ;  /* 0x00008400ff047b82 */ /* 0x000f220000000a00 */
[----:B--2---:R-:W-:Y:S01]  /*0080*/  USHF.L.U32 UR4, UR4, 0x4, URZ ;  /* 0x0000000404047899 */ /* 0x004fe2000800063f */
[----:B-1----:R-:W-:Y:S01]  /*0090*/  SHF.R.U32.HI R0, RZ, 0x4, R2 ;  /* 0x00000004ff007819 */ /* 0x002fe20000011602 */
[----:B------:R-:W-:-:S03]  /*00a0*/  IMAD.SHL.U32 R6, R2, 0x4, RZ ;  /* 0x0000000402067824 */ /* 0x000fc600078e00ff */
[----:B------:R-:W-:Y:S01]  /*00b0*/  SGXT.U32 R0, R0, 0x3 ;  /* 0x000000030000781a */ /* 0x000fe20000000000 */
[----:B---3--:R-:W-:-:S03]  /*00c0*/  IMAD.SHL.U32 R13, R13, 0x40, RZ ;  /* 0x000000400d0d7824 */ /* 0x008fc600078e00ff */
[----:B------:R-:W-:Y:S02]  /*00d0*/  LOP3.LUT R0, R0, UR4, RZ, 0xfc, !PT ;  /* 0x0000000400007c12 */ /* 0x000fe4000f8efcff */
[----:B------:R-:W-:Y:S02]  /*00e0*/  LOP3.LUT R3, R13, 0x3c, R6, 0xf8, !PT ;  /* 0x0000003c0d037812 */ /* 0x000fe400078ef806 */
[----:B------:R-:W-:-:S03]  /*00f0*/  ISETP.GE.AND P0, PT, R0, 0xc, PT ;  /* 0x0000000c0000780c */ /* 0x000fc60003f06270 */
[C---:B------:R-:W-:Y:S01]  /*0100*/  IMAD R15, R0.reuse, 0x1000, R3 ;  /* 0x00001000000f7824 */ /* 0x040fe200078e0203 */
[----:B------:R-:W-:-:S03]  /*0110*/  LOP3.LUT R0, R0, 0x8, RZ, 0xfc, !PT ;  /* 0x0000000800007812 */ /* 0x000fc600078efcff */
[----:B----4-:R-:W-:-:S06]  /*0120*/  IMAD.WIDE R14, R15, 0x4, R4 ;  /* 0x000000040f0e7825 */ /* 0x010fcc00078e0204 */
[----:B------:R1:W2:Y:S01]  /*0130*/  @!P0 LDG.E.EL.128 R8, desc[UR8][R14.64] ;  /* 0x000000080e088981 */ /* 0x0002a2000c2e1d00 */
[C---:B------:R-:W-:Y:S01]  /*0140*/  ISETP.GE.AND P0, PT, R0.reuse, 0xc, PT ;  /* 0x0000000c0000780c */ /* 0x040fe20003f06270 */
[----:B------:R-:W-:Y:S01]  /*0150*/  IMAD R17, R0, 0x1000, R3 ;  /* 0x0000100000117824 */ /* 0x000fe200078e0203 */
[----:B------:R-:W-:-:S03]  /*0160*/  CS2R R6, SRZ ;  /* 0x0000000000067805 */ /* 0x000fc6000001ff00 */
[----:B------:R-:W-:Y:S01]  /*0170*/  IMAD.WIDE R16, R17, 0x4, R4 ;  /* 0x0000000411107825 */ /* 0x000fe200078e0204 */
[----:B------:R-:W-:-:S07]  /*0180*/  CS2R R4, SRZ ;  /* 0x0000000000047805 */ /* 0x000fce000001ff00 */
[----:B------:R3:W4:Y:S01]  /*0190*/  @!P0 LDG.E.EL.128 R4, desc[UR8][R16.64] ;  /* 0x0000000810048981 */ /* 0x000722000c2e1d00 */
[----:B------:R-:W5:Y:S01]  /*01a0*/  S2UR UR6, SR_CgaCtaId ;  /* 0x00000000000679c3 */ /* 0x000f620000008800 */
[----:B------:R-:W-:Y:S01]  /*01b0*/  SHF.R.U32.HI R0, RZ, 0x6, R2 ;  /* 0x00000006ff007819 */ /* 0x000fe20000011602 */
[----:B------:R-:W-:Y:S01]  /*01c0*/  IMAD.U32 R3, RZ, RZ, UR4 ;  /* 0x00000004ff037e24 */ /* 0x000fe2000f8e00ff */
[----:B------:R-:W5:Y:S01]  /*01d0*/  S2R R12, SR_TID.X ;  /* 0x00000000000c7919 */ /* 0x000f620000002100 */
[----:B------:R-:W-:Y:S01]  /*01e0*/  UMOV UR5, 0x400 ;  /* 0x0000040000057882 */ /* 0x000fe20000000000 */
[----:B------:R-:W-:Y:S01]  /*01f0*/  SGXT.U32 R0, R0, 0x1 ;  /* 0x000000010000781a */ /* 0x000fe20000000000 */
[----:B------:R-:W-:Y:S01]  /*0200*/  UISETP.GE.AND UP0, UPT, UR4, URZ, UPT ;  /* 0x0000003f0400728c */ /* 0x000fe2000bf06270 */
[----:B------:R-:W-:Y:S02]  /*0210*/  LOP3.LUT R2, R13, 0x3f, R2, 0xf8, !PT ;  /* 0x0000003f0d027812 */ /* 0x000fe400078ef802 */
[----:B-1----:R-:W-:-:S02]  /*0220*/  LOP3.LUT R14, R3, 0x2, R0, 0xfe, !PT ;  /* 0x00000002030e7812 */ /* 0x002fc400078efe00 */
[----:B---3--:R-:W-:Y:S02]  /*0230*/  LOP3.LUT R16, R3, 0x6, R0, 0xfe, !PT ;  /* 0x0000000603107812 */ /* 0x008fe400078efe00 */
[C---:B------:R-:W-:Y:S01]  /*0240*/  ISETP.GE.AND P5, PT, R14.reuse, 0xc, PT ;  /* 0x0000000c0e00780c */ /* 0x040fe20003fa6270 */
[----:B------:R-:W-:Y:S01]  /*0250*/  IMAD.HI R18, R14, 0x55555556, RZ ;  /* 0x555555560e127827 */ /* 0x000fe200078e02ff */
[----:B------:R-:W-:-:S04]  /*0260*/  ISETP.GE.AND P3, PT, R16, 0xc, PT ;  /* 0x0000000c1000780c */ /* 0x000fc80003f66270 */
[----:B------:R-:W-:-:S05]  /*0270*/  LEA.HI R17, R18, R18, RZ, 0x1 ;  /* 0x0000001212117211 */ /* 0x000fca00078f08ff */
[----:B------:R-:W-:Y:S01]  /*0280*/  IMAD R18, R17, -0x3, R14 ;  /* 0xfffffffd11127824 */ /* 0x000fe200078e020e */
[----:B-----5:R-:W-:-:S03]  /*0290*/  UPRMT UR5, UR6, 0x654, UR5 ;  /* 0x0000065406057896 */ /* 0x020fc60008000005 */
[----:B------:R-:W-:Y:S01]  /*02a0*/  IMAD R13, R17, 0x3000, R18 ;  /* 0x00003000110d7824 */ /* 0x000fe200078e0212 */
[----:B------:R-:W-:-:S03]  /*02b0*/  LOP3.LUT R18, R0, UR4, RZ, 0xfc, !PT ;  /* 0x0000000400127c12 */ /* 0x000fc6000f8efcff */
[----:B------:R-:W-:Y:S01]  /*02c0*/  IMAD R13, R2, 0x3, R13 ;  /* 0x00000003020d7824 */ /* 0x000fe200078e020d */
[----:B------:R-:W-:Y:S01]  /*02d0*/  ISETP.GE.AND P4, PT, R18, 0xc, PT ;  /* 0x0000000c1200780c */ /* 0x000fe20003f86270 */
[C---:B0-----:R-:W-:Y:S01]  /*02e0*/  IMAD.SHL.U32 R22, R12.reuse, 0x4, RZ ;  /* 0x000000040c167824 */ /* 0x041fe200078e00ff */
[----:B------:R-:W-:-:S04]  /*02f0*/  LOP3.LUT R20, R12, 0x40, RZ, 0xc0, !PT ;  /* 0x000000400c147812 */ /* 0x000fc800078ec0ff */
[----:B------:R-:W-:-:S05]  /*0300*/  LOP3.LUT R15, R22, 0xc0, RZ, 0xc0, !PT ;  /* 0x000000c0160f7812 */ /* 0x000fca00078ec0ff */
[----:B------:R-:W-:Y:S01]  /*0310*/  IMAD R21, R20, 0x4, R15 ;  /* 0x0000000414157824 */ /* 0x000fe200078e020f */
[----:B------:R-:W-:Y:S01]  /*0320*/  LOP3.LUT R15, R3, 0x4, R0, 0xfe, !PT ;  /* 0x00000004030f7812 */ /* 0x000fe200078efe00 */
[----:B------:R-:W-:-:S03]  /*0330*/  IMAD.HI R20, R16, 0x55555556, RZ ;  /* 0x5555555610147827 */ /* 0x000fc600078e02ff */
[----:B------:R-:W-:Y:S01]  /*0340*/  LOP3.LUT R22, R21, 0x3c, R22, 0xf8, !PT ;  /* 0x0000003c15167812 */ /* 0x000fe200078ef816 */
[----:B------:R-:W-:Y:S01]  /*0350*/  IMAD.HI R19, R15, 0x55555556, RZ ;  /* 0x555555560f137827 */ /* 0x000fe200078e02ff */
[----:B------:R-:W-:Y:S02]  /*0360*/  LEA.HI R17, R20, R20, RZ, 0x1 ;  /* 0x0000001414117211 */ /* 0x000fe400078f08ff */
[----:B------:R-:W-:Y:S02]  /*0370*/  LEA.HI R22, R21, R22, RZ, 0x1a ;  /* 0x0000001615167211 */ /* 0x000fe400078fd0ff */
[----:B------:R-:W-:Y:S01]  /*0380*/  LEA.HI R14, R19, R19, RZ, 0x1 ;  /* 0x00000013130e7211 */ /* 0x000fe200078f08ff */
[----:B------:R-:W-:Y:S01]  /*0390*/  IMAD R16, R17, -0x3, R16 ;  /* 0xfffffffd11107824 */ /* 0x000fe200078e0210 */
[----:B------:R-:W-:Y:S01]  /*03a0*/  LEA R20, R22, UR5, 0x2 ;  /* 0x0000000516147c11 */ /* 0x000fe2000f8e10ff */
[----:B------:R-:W-:Y:S01]  /*03b0*/  IMAD.HI R22, R18, 0x55555556, RZ ;  /* 0x5555555612167827 */ /* 0x000fe200078e02ff */
[----:B------:R-:W-:-:S02]  /*03c0*/  LOP3.LUT R19, R12, 0x7f, RZ, 0xc0, !PT ;  /* 0x0000007f0c137812 */ /* 0x000fc400078ec0ff */
[----:B------:R-:W-:Y:S01]  /*03d0*/  ISETP.GE.AND P0, PT, R15, 0xc, PT ;  /* 0x0000000c0f00780c */ /* 0x000fe20003f06270 */
[C---:B------:R-:W-:Y:S01]  /*03e0*/  IMAD R27, R14.reuse, -0x3, R15 ;  /* 0xfffffffd0e1b7824 */ /* 0x040fe200078e020f */
[----:B------:R-:W-:Y:S01]  /*03f0*/  LOP3.LUT R12, R19, 0x80, RZ, 0xfc, !PT ;  /* 0x00000080130c7812 */ /* 0x000fe200078efcff */
[----:B------:R-:W-:Y:S01]  /*0400*/  IMAD R15, R17, 0x3000, R16 ;  /* 0x00003000110f7824 */ /* 0x000fe200078e0210 */
[C---:B------:R-:W-:Y:S01]  /*0410*/  LOP3.LUT R16, R19.reuse, 0x180, RZ, 0xfc, !PT ;  /* 0x0000018013107812 */ /* 0x040fe200078efcff */
[----:B------:R-:W-:Y:S01]  /*0420*/  IMAD R27, R14, 0x3000, R27 ;  /* 0x000030000e1b7824 */ /* 0x000fe200078e021b */
[----:B------:R-:W-:Y:S01]  /*0430*/  LOP3.LUT R14, R19, 0x100, RZ, 0xfc, !PT ;  /* 0x00000100130e7812 */ /* 0x000fe200078efcff */
[----:B------:R-:W-:Y:S01]  /*0440*/  IMAD.IADD R21, R0, 0x1, R19 ;  /* 0x0000000100157824 */ /* 0x000fe200078e0213 */
[-C--:B------:R-:W-:Y:S01]  /*0450*/  LEA.HI R12, R12, R19.reuse, RZ, 0x1a ;  /* 0x000000130c0c7211 */ /* 0x080fe200078fd0ff */
[----:B------:R-:W-:Y:S01]  /*0460*/  IMAD R15, R2, 0x3, R15 ;  /* 0x00000003020f7824 */ /* 0x000fe200078e020f */
[----:B------:R-:W-:-:S02]  /*0470*/  LEA.HI R14, R14, R19, RZ, 0x1a ;  /* 0x000000130e0e7211 */ /* 0x000fc400078fd0ff */
[----:B------:R-:W-:Y:S02]  /*0480*/  LEA.HI R16, R16, R19, RZ, 0x1a ;  /* 0x0000001310107211 */ /* 0x000fe400078fd0ff */
[----:B------:R-:W-:Y:S02]  /*0490*/  LEA R21, R21, UR5, 0x2 ;  /* 0x0000000515157c11 */ /* 0x000fe4000f8e10ff */
[----:B------:R-:W-:Y:S02]  /*04a0*/  LEA R23, R12, UR5, 0x2 ;  /* 0x000000050c177c11 */ /* 0x000fe4000f8e10ff */
[----:B------:R-:W-:Y:S02]  /*04b0*/  LEA R25, R14, UR5, 0x2 ;  /* 0x000000050e197c11 */ /* 0x000fe4000f8e10ff */
[----:B------:R-:W-:Y:S02]  /*04c0*/  LEA R16, R16, UR5, 0x2 ;  /* 0x0000000510107c11 */ /* 0x000fe4000f8e10ff */
[----:B------:R-:W-:Y:S01]  /*04d0*/  LOP3.LUT R12, R3, 0xc, R0, 0xfe, !PT ;  /* 0x0000000c030c7812 */ /* 0x000fe200078efe00 */
[----:B--2---:R-:W-:Y:S04]  /*04e0*/  STS [R20], R8 ;  /* 0x0000000814007388 */ /* 0x004fe80000000800 */
[----:B------:R0:W-:Y:S04]  /*04f0*/  STS [R20+0x4], R9 ;  /* 0x0000040914007388 */ /* 0x0001e80000000800 */
[----:B------:R1:W-:Y:S04]  /*0500*/  STS [R20+0x8], R10 ;  /* 0x0000080a14007388 */ /* 0x0003e80000000800 */
[----:B------:R2:W-:Y:S01]  /*0510*/  STS [R20+0xc], R11 ;  /* 0x00000c0b14007388 */ /* 0x0005e20000000800 */
[----:B0-----:R-:W0:Y:S08]  /*0520*/  LDC.64 R8, c[0x0][0x218] ;  /* 0x00008600ff087b82 */ /* 0x001e300000000a00 */
[----:B------:R-:W-:Y:S01]  /*0530*/  BAR.SYNC.DEFER_BLOCKING 0x0 ;  /* 0x0000000000007b1d */ /* 0x000fe20000010000 */
[----:B-1----:R-:W-:-:S02]  /*0540*/  LOP3.LUT R10, R3, 0xa, R0, 0xfe, !PT ;  /* 0x0000000a030a7812 */ /* 0x002fc400078efe00 */
[----:B--2---:R-:W-:Y:S02]  /*0550*/  LOP3.LUT R11, R3, 0x8, R0, 0xfe, !PT ;  /* 0x00000008030b7812 */ /* 0x004fe400078efe00 */
[----:B------:R-:W-:Y:S02]  /*0560*/  ISETP.GE.AND P1, PT, R10, 0xc, PT ;  /* 0x0000000c0a00780c */ /* 0x000fe40003f26270 */
[C---:B------:R-:W-:Y:S01]  /*0570*/  ISETP.GE.AND P2, PT, R11.reuse, 0xc, PT ;  /* 0x0000000c0b00780c */ /* 0x040fe20003f46270 */
[----:B------:R-:W-:Y:S01]  /*0580*/  IMAD.HI R24, R11, 0x55555556, RZ ;  /* 0x555555560b187827 */ /* 0x000fe200078e02ff */
[----:B------:R-:W1:Y:S04]  /*0590*/  LDS R29, [R21] ;  /* 0x00000000151d7984 */ /* 0x000e680000000800 */
[----:B------:R-:W2:Y:S04]  /*05a0*/  LDS R14, [R23+0x200] ;  /* 0x00020000170e7984 */ /* 0x000ea80000000800 */
[----:B------:R-:W3:Y:S04]  /*05b0*/  LDS R17, [R25+0x400] ;  /* 0x0004000019117984 */ /* 0x000ee80000000800 */
[----:B------:R-:W5:Y:S01]  /*05c0*/  LDS R19, [R16+0x600] ;  /* 0x0006000010137984 */ /* 0x000f620000000800 */
[----:B------:R-:W-:Y:S06]  /*05d0*/  BAR.SYNC.DEFER_BLOCKING 0x0 ;  /* 0x0000000000007b1d */ /* 0x000fec0000010000 */
[----:B----4-:R4:W-:Y:S04]  /*05e0*/  STS [R20], R4 ;  /* 0x0000000414007388 */ /* 0x0109e80000000800 */
[----:B------:R0:W-:Y:S04]  /*05f0*/  STS [R20+0x4], R5 ;  /* 0x0000040514007388 */ /* 0x0001e80000000800 */
[----:B------:R0:W-:Y:S01]  /*0600*/  STS [R20+0x8], R6 ;  /* 0x0000080614007388 */ /* 0x0001e20000000800 */
[----:B----4-:R-:W-:-:S03]  /*0610*/  LEA.HI R4, R24, R24, RZ, 0x1 ;  /* 0x0000001818047211 */ /* 0x010fc600078f08ff */
[----:B------:R4:W-:Y:S01]  /*0620*/  STS [R20+0xc], R7 ;  /* 0x00000c0714007388 */ /* 0x0009e20000000800 */
[----:B0-----:R-:W-:Y:S01]  /*0630*/  LEA.HI R5, R22, R22, RZ, 0x1 ;  /* 0x0000001616057211 */ /* 0x001fe200078f08ff */
[----:B------:R-:W-:Y:S01]  /*0640*/  IMAD R11, R4, -0x3, R11 ;  /* 0xfffffffd040b7824 */ /* 0x000fe200078e020b */
[----:B------:R-:W-:Y:S01]  /*0650*/  BAR.SYNC.DEFER_BLOCKING 0x0 ;  /* 0x0000000000007b1d */ /* 0x000fe20000010000 */
[----:B------:R-:W-:-:S04]  /*0660*/  IMAD.HI R6, R10, 0x55555556, RZ ;  /* 0x555555560a067827 */ /* 0x000fc800078e02ff */
[----:B----4-:R-:W-:Y:S02]  /*0670*/  IMAD R7, R5, -0x3, R18 ;  /* 0xfffffffd05077824 */ /* 0x010fe400078e0212 */
[----:B------:R-:W-:-:S04]  /*0680*/  IMAD.HI R18, R12, 0x55555556, RZ ;  /* 0x555555560c127827 */ /* 0x000fc800078e02ff */
[----:B------:R-:W-:Y:S02]  /*0690*/  IMAD R20, R2, 0x3, R7 ;  /* 0x0000000302147824 */ /* 0x000fe400078e0207 */
[----:B------:R-:W-:Y:S01]  /*06a0*/  IMAD R7, R4, 0x3000, R11 ;  /* 0x0000300004077824 */ /* 0x000fe200078e020b */
[----:B------:R-:W-:Y:S01]  /*06b0*/  LEA.HI R4, R18, R18, RZ, 0x1 ;  /* 0x0000001212047211 */ /* 0x000fe200078f08ff */
[----:B------:R-:W-:Y:S01]  /*06c0*/  IMAD R11, R5, 0x3000, R20 ;  /* 0x00003000050b7824 */ /* 0x000fe200078e0214 */
[----:B------:R-:W-:-:S03]  /*06d0*/  LEA.HI R5, R6, R6, RZ, 0x1 ;  /* 0x0000000606057211 */ /* 0x000fc600078f08ff */
[----:B------:R-:W-:Y:S02]  /*06e0*/  IMAD R18, R4, -0x3, R12 ;  /* 0xfffffffd04127824 */ /* 0x000fe400078e020c */
[----:B------:R-:W-:Y:S01]  /*06f0*/  IMAD R6, R5, -0x3, R10 ;  /* 0xfffffffd05067824 */ /* 0x000fe200078e020a */
[----:B------:R-:W0:Y:S01]  /*0700*/  LDS R21, [R21] ;  /* 0x0000000015157984 */ /* 0x000e220000000800 */
[----:B------:R-:W-:-:S03]  /*0710*/  IMAD.WIDE R10, R11, 0x4, R8 ;  /* 0x000000040b0a7825 */ /* 0x000fc600078e0208 */
[----:B------:R-:W4:Y:S01]  /*0720*/  LDS R23, [R23+0x200] ;  /* 0x0002000017177984 */ /* 0x000f220000000800 */
[----:B------:R-:W-:-:S03]  /*0730*/  IMAD.WIDE R12, R13, 0x4, R8 ;  /* 0x000000040d0c7825 */ /* 0x000fc600078e0208 */
[----:B------:R-:W4:Y:S01]  /*0740*/  LDS R25, [R25+0x400] ;  /* 0x0004000019197984 */ /* 0x000f220000000800 */
[----:B------:R-:W-:Y:S02]  /*0750*/  IMAD R6, R5, 0x3000, R6 ;  /* 0x0000300005067824 */ /* 0x000fe400078e0206 */
[----:B------:R-:W-:Y:S01]  /*0760*/  IMAD R4, R4, 0x3000, R18 ;  /* 0x0000300004047824 */ /* 0x000fe200078e0212 */
[----:B-1----:R1:W-:Y:S01]  /*0770*/  @!P4 STG.E desc[UR8][R10.64], R29 ;  /* 0x0000001d0a00c986 */ /* 0x0023e2000c101908 */
[----:B------:R-:W-:Y:S01]  /*0780*/  PLOP3.LUT P4, PT, PT, PT, UP0, 0x80, 0x0 ;  /* 0x000000000000781c */ /* 0x000fe20003f8f008 */
[C---:B------:R-:W-:Y:S02]  /*0790*/  IMAD R5, R2.reuse, 0x3, R27 ;  /* 0x0000000302057824 */ /* 0x040fe400078e021b */
[----:B--2---:R2:W-:Y:S01]  /*07a0*/  @!P5 STG.E desc[UR8][R12.64], R14 ;  /* 0x0000000e0c00d986 */ /* 0x0045e2000c101908 */
[----:B------:R-:W-:Y:S01]  /*07b0*/  PLOP3.LUT P5, PT, PT, PT, UP0, 0x40, 0x0 ;  /* 0x000000000000781c */ /* 0x000fe20003fae808 */
[----:B------:R-:W-:-:S02]  /*07c0*/  IMAD R27, R2, 0x3, R7 ;  /* 0x00000003021b7824 */ /* 0x000fc400078e0207 */
[C---:B------:R-:W-:Y:S02]  /*07d0*/  IMAD R18, R2.reuse, 0x3, R6 ;  /* 0x0000000302127824 */ /* 0x040fe400078e0206 */
[----:B------:R-:W-:Y:S02]  /*07e0*/  IMAD R20, R2, 0x3, R4 ;  /* 0x0000000302147824 */ /* 0x000fe400078e0204 */
[----:B------:R-:W-:-:S04]  /*07f0*/  IMAD.WIDE R4, R5, 0x4, R8 ;  /* 0x0000000405047825 */ /* 0x000fc800078e0208 */
[--C-:B------:R-:W-:Y:S01]  /*0800*/  IMAD.WIDE R6, R15, 0x4, R8.reuse ;  /* 0x000000040f067825 */ /* 0x100fe200078e0208 */
[----:B---3--:R3:W-:Y:S03]  /*0810*/  @!P0 STG.E desc[UR8][R4.64], R17 ;  /* 0x0000001104008986 */ /* 0x0087e6000c101908 */
[--C-:B-1----:R-:W-:Y:S01]  /*0820*/  IMAD.WIDE R10, R27, 0x4, R8.reuse ;  /* 0x000000041b0a7825 */ /* 0x102fe200078e0208 */
[----:B-----5:R3:W-:Y:S03]  /*0830*/  @!P3 STG.E desc[UR8][R6.64], R19 ;  /* 0x000000130600b986 */ /* 0x0207e6000c101908 */
[----:B--2---:R-:W-:-:S04]  /*0840*/  IMAD.WIDE R12, R18, 0x4, R8 ;  /* 0x00000004120c7825 */ /* 0x004fc800078e0208 */
[----:B------:R-:W-:Y:S01]  /*0850*/  IMAD.WIDE R14, R20, 0x4, R8 ;  /* 0x00000004140e7825 */ /* 0x000fe200078e0208 */
[----:B0-----:R3:W-:Y:S04]  /*0860*/  @!P2 STG.E desc[UR8][R10.64], R21 ;  /* 0x000000150a00a986 */ /* 0x0017e8000c101908 */
[----:B----4-:R3:W-:Y:S04]  /*0870*/  @!P1 STG.E desc[UR8][R12.64], R23 ;  /* 0x000000170c009986 */ /* 0x0107e8000c101908 */
[----:B------:R3:W-:Y:S01]  /*0880*/  @!P4 STG.E desc[UR8][R14.64], R25 ;  /* 0x000000190e00c986 */ /* 0x0007e2000c101908 */
[----:B------:R-:W-:Y:S05]  /*0890*/  @!P5 EXIT ;  /* 0x000000000000d94d */ /* 0x000fea0003800000 */
[----:B---3--:R-:W0:Y:S01]  /*08a0*/  LDS R5, [R16+0x600] ;  /* 0x0006000010057984 */ /* 0x008e220000000800 */
[----:B------:R-:W-:-:S05]  /*08b0*/  LOP3.LUT R0, R3, 0xe, R0, 0xfe, !PT ;  /* 0x0000000e03007812 */ /* 0x000fca00078efe00 */
[----:B------:R-:W-:-:S05]  /*08c0*/  IMAD.HI R3, R0, 0x55555556, RZ ;  /* 0x5555555600037827 */ /* 0x000fca00078e02ff */
[----:B------:R-:W-:-:S05]  /*08d0*/  LEA.HI R3, R3, R3, RZ, 0x1 ;  /* 0x0000000303037211 */ /* 0x000fca00078f08ff */
[----:B------:R-:W-:-:S04]  /*08e0*/  IMAD R0, R3, -0x3, R0 ;  /* 0xfffffffd03007824 */ /* 0x000fc800078e0200 */
[----:B------:R-:W-:-:S04]  /*08f0*/  IMAD R3, R3, 0x3000, R0 ;  /* 0x0000300003037824 */ /* 0x000fc800078e0200 */
[----:B------:R-:W-:-:S04]  /*0900*/  IMAD R3, R2, 0x3, R3 ;  /* 0x0000000302037824 */ /* 0x000fc800078e0203 */
[----:B------:R-:W-:-:S05]  /*0910*/  IMAD.WIDE R8, R3, 0x4, R8 ;  /* 0x0000000403087825 */ /* 0x000fca00078e0208 */
[----:B0-----:R-:W-:Y:S01]  /*0920*/  STG.E desc[UR8][R8.64], R5 ;  /* 0x0000000508007986 */ /* 0x001fe2000c101908 */
[----:B------:R-:W-:Y:S05]  /*0930*/  EXIT ;  /* 0x000000000000794d */ /* 0x000fea0003800000 */
.L_x_0:
[----:B------:R-:W-:-:S00]  /*0940*/  BRA `(.L_x_0) ;  /* 0xfffffffc00fc7947 */ /* 0x000fc0000383ffff */
[----:B------:R-:W-:-:S00]  /*0950*/  NOP ;  /* 0x0000000000007918 */ /* 0x000fc00000000000 */
        /* <DEDUP_REMOVED lines=10> */
.L_x_1:


//--------------------- .nv.shared.triton_poi_fused_1 --------------------------
	.section	.nv.shared.triton_poi_fused_1,"aw",@nobits
	.sectionflags	@""
	.align	16
	.zero		1024


//--------------------- .nv.constant0.triton_poi_fused_1 --------------------------
	.section	.nv.constant0.triton_poi_fused_1,"a",@progbits
	.sectionflags	@""
	.align	4
.nv.constant0.triton_poi_fused_1:
	.zero		552
